	.headerflags	@"EF_CUDA_TEXMODE_UNIFIED EF_CUDA_64BIT_ADDRESS EF_CUDA_ACCELERATORS EF_CUDA_SM90 EF_CUDA_VIRTUAL_SM(EF_CUDA_SM90)"
	.elftype	@"ET_EXEC"


//--------------------- .nv.info                  --------------------------
	.section	.nv.info,"",@"SHT_CUDA_INFO"
	.align	4


	//----- nvinfo : EIATTR_REGCOUNT
	.align		4
        /*0000*/ 	.byte	0x04, 0x2f
        /*0002*/ 	.short	(.L_3 - .L_2)
	.align		4
.L_2:
        /*0004*/ 	.word	index@(triton_poi_fused__native_batch_norm_legit_no_training_add_23)
        /*0008*/ 	.word	0x0000003c


	//----- nvinfo : EIATTR_MIN_STACK_SIZE
	.align		4
.L_3:
        /*000c*/ 	.byte	0x04, 0x12
        /*000e*/ 	.short	(.L_5 - .L_4)
	.align		4
.L_4:
        /*0010*/ 	.word	index@(triton_poi_fused__native_batch_norm_legit_no_training_add_23)
        /*0014*/ 	.word	0x00000000


	//----- nvinfo : EIATTR_FRAME_SIZE
	.align		4
.L_5:
        /*0018*/ 	.byte	0x04, 0x11
        /*001a*/ 	.short	(.L_7 - .L_6)
	.align		4
.L_6:
        /*001c*/ 	.word	index@(triton_poi_fused__native_batch_norm_legit_no_training_add_23)
        /*0020*/ 	.word	0x00000000


	//----- nvinfo : EIATTR_MIN_STACK_SIZE
	.align		4
.L_7:
        /*0024*/ 	.byte	0x04, 0x12
        /*0026*/ 	.short	(.L_9 - .L_8)
	.align		4
.L_8:
        /*0028*/ 	.word	index@(triton_poi_fused__native_batch_norm_legit_no_training_add_23)
        /*002c*/ 	.word	0x00000000
.L_9:


//--------------------- .nv.info.triton_poi_fused__native_batch_norm_legit_no_training_add_23 --------------------------
	.section	.nv.info.triton_poi_fused__native_batch_norm_legit_no_training_add_23,"",@"SHT_CUDA_INFO"
	.sectionflags	@""
	.align	4


	//----- nvinfo : EIATTR_CUDA_API_VERSION
	.align		4
        /*0000*/ 	.byte	0x04, 0x37
        /*0002*/ 	.short	(.L_11 - .L_10)
.L_10:
        /*0004*/ 	.word	0x0000007c


	//----- nvinfo : EIATTR_KPARAM_INFO
	.align		4
.L_11:
        /*0008*/ 	.byte	0x04, 0x17
        /*000a*/ 	.short	(.L_13 - .L_12)
.L_12:
        /*000c*/ 	.word	0x00000000
        /*0010*/ 	.short	0x0008
        /*0012*/ 	.short	0x003c
        /*0014*/ 	.byte	0x00, 0xf0, 0x11, 0x00


	//----- nvinfo : EIATTR_KPARAM_INFO
	.align		4
.L_13:
        /*0018*/ 	.byte	0x04, 0x17
        /*001a*/ 	.short	(.L_15 - .L_14)
.L_14:
        /*001c*/ 	.word	0x00000000
        /*0020*/ 	.short	0x0007
        /*0022*/ 	.short	0x0038
        /*0024*/ 	.byte	0x00, 0xf0, 0x11, 0x00


	//----- nvinfo : EIATTR_KPARAM_INFO
	.align		4
.L_15:
        /*0028*/ 	.byte	0x04, 0x17
        /*002a*/ 	.short	(.L_17 - .L_16)
.L_16:
        /*002c*/ 	.word	0x00000000
        /*0030*/ 	.short	0x0006
        /*0032*/ 	.short	0x0030
        /*0034*/ 	.byte	0x00, 0xf4, 0x21, 0x00


	//----- nvinfo : EIATTR_KPARAM_INFO
	.align		4
.L_17:
        /*0038*/ 	.byte	0x04, 0x17
        /*003a*/ 	.short	(.L_19 - .L_18)
.L_18:
        /*003c*/ 	.word	0x00000000
        /*0040*/ 	.short	0x0005
        /*0042*/ 	.short	0x0028
        /*0044*/ 	.byte	0x00, 0xf4, 0x21, 0x00


	//----- nvinfo : EIATTR_KPARAM_INFO
	.align		4
.L_19:
        /*0048*/ 	.byte	0x04, 0x17
        /*004a*/ 	.short	(.L_21 - .L_20)
.L_20:
        /*004c*/ 	.word	0x00000000
        /*0050*/ 	.short	0x0004
        /*0052*/ 	.short	0x0020
        /*0054*/ 	.byte	0x00, 0xf4, 0x21, 0x00


	//----- nvinfo : EIATTR_KPARAM_INFO
	.align		4
.L_21:
        /*0058*/ 	.byte	0x04, 0x17
        /*005a*/ 	.short	(.L_23 - .L_22)
.L_22:
        /*005c*/ 	.word	0x00000000
        /*0060*/ 	.short	0x0003
        /*0062*/ 	.short	0x0018
        /*0064*/ 	.byte	0x00, 0xf4, 0x21, 0x00


	//----- nvinfo : EIATTR_KPARAM_INFO
	.align		4
.L_23:
        /*0068*/ 	.byte	0x04, 0x17
        /*006a*/ 	.short	(.L_25 - .L_24)
.L_24:
        /*006c*/ 	.word	0x00000000
        /*0070*/ 	.short	0x0002
        /*0072*/ 	.short	0x0010
        /*0074*/ 	.byte	0x00, 0xf4, 0x21, 0x00


	//----- nvinfo : EIATTR_KPARAM_INFO
	.align		4
.L_25:
        /*0078*/ 	.byte	0x04, 0x17
        /*007a*/ 	.short	(.L_27 - .L_26)
.L_26:
        /*007c*/ 	.word	0x00000000
        /*0080*/ 	.short	0x0001
        /*0082*/ 	.short	0x0008
        /*0084*/ 	.byte	0x00, 0xf4, 0x21, 0x00


	//----- nvinfo : EIATTR_KPARAM_INFO
	.align		4
.L_27:
        /*0088*/ 	.byte	0x04, 0x17
        /*008a*/ 	.short	(.L_29 - .L_28)
.L_28:
        /*008c*/ 	.word	0x00000000
        /*0090*/ 	.short	0x0000
        /*0092*/ 	.short	0x0000
        /*0094*/ 	.byte	0x00, 0xf4, 0x21, 0x00


	//----- nvinfo : EIATTR_SPARSE_MMA_MASK
	.align		4
.L_29:
        /*0098*/ 	.byte	0x03, 0x50
        /*009a*/ 	.short	0x0000


	//----- nvinfo : EIATTR_MAXREG_COUNT
	.align		4
        /*009c*/ 	.byte	0x03, 0x1b
        /*009e*/ 	.short	0x00ff


	//----- nvinfo : EIATTR_EXIT_INSTR_OFFSETS
	.align		4
        /*00a0*/ 	.byte	0x04, 0x1c
        /*00a2*/ 	.short	(.L_31 - .L_30)


	//   ....[0]....
.L_30:
        /*00a4*/ 	.word	0x00001100


	//   ....[1]....
        /*00a8*/ 	.word	0x00001150


	//----- nvinfo : EIATTR_REQNTID
	.align		4
.L_31:
        /*00ac*/ 	.byte	0x04, 0x10
        /*00ae*/ 	.short	(.L_33 - .L_32)
.L_32:
        /*00b0*/ 	.word	0x00000100
        /*00b4*/ 	.word	0x00000001
        /*00b8*/ 	.word	0x00000001


	//----- nvinfo : EIATTR_CBANK_PARAM_SIZE
	.align		4
.L_33:
        /*00bc*/ 	.byte	0x03, 0x19
        /*00be*/ 	.short	0x0040


	//----- nvinfo : EIATTR_PARAM_CBANK
	.align		4
        /*00c0*/ 	.byte	0x04, 0x0a
        /*00c2*/ 	.short	(.L_35 - .L_34)
	.align		4
.L_34:
        /*00c4*/ 	.word	index@(.nv.constant0.triton_poi_fused__native_batch_norm_legit_no_training_add_23)
        /*00c8*/ 	.short	0x0210
        /*00ca*/ 	.short	0x0040


	//----- nvinfo : EIATTR_SW_WAR
	.align		4
.L_35:
        /*00cc*/ 	.byte	0x04, 0x36
        /*00ce*/ 	.short	(.L_37 - .L_36)
.L_36:
        /*00d0*/ 	.word	0x00000008
.L_37:


//--------------------- .nv.callgraph             --------------------------
	.section	.nv.callgraph,"",@"SHT_CUDA_CALLGRAPH"
	.align	4
	.sectionentsize	8
	.align		4
        /*0000*/ 	.word	0x00000000
	.align		4
        /*0004*/ 	.word	0xffffffff
	.align		4
        /*0008*/ 	.word	0x00000000
	.align		4
        /*000c*/ 	.word	0xfffffffe
	.align		4
        /*0010*/ 	.word	0x00000000
	.align		4
        /*0014*/ 	.word	0xfffffffd
	.align		4
        /*0018*/ 	.word	0x00000000
	.align		4
        /*001c*/ 	.word	0xfffffffc


//--------------------- .nv.constant4             --------------------------
	.section	.nv.constant4,"a",@progbits
	.align	8
	.align		8
.nv.constant4:
        /*0000*/ 	.dword	_$_str
	.align		8
        /*0008*/ 	.dword	_$_str_$_2


//--------------------- .text.triton_poi_fused__native_batch_norm_legit_no_training_add_23 --------------------------
	.section	.text.triton_poi_fused__native_batch_norm_legit_no_training_add_23,"ax",@progbits
	.sectionflags	@"SHF_BARRIERS=1"
	.align	128
        .global         triton_poi_fused__native_batch_norm_legit_no_training_add_23
        .type           triton_poi_fused__native_batch_norm_legit_no_training_add_23,@function
        .size           triton_poi_fused__native_batch_norm_legit_no_training_add_23,(.L_x_1 - triton_poi_fused__native_batch_norm_legit_no_training_add_23)
        .other          triton_poi_fused__native_batch_norm_legit_no_training_add_23,@"STO_CUDA_ENTRY STV_DEFAULT"
triton_poi_fused__native_batch_norm_legit_no_training_add_23:
.text.triton_poi_fused__native_batch_norm_legit_no_training_add_23:
[----:B------:R-:W0:Y:S01]  /*0000*/  LDC R1, c[0x0][0x28] ;  /* 0x00000a00ff017b82 */ /* 0x000e220000000800 */
[----:B------:R-:W1:Y:S07]  /*0010*/  S2R R0, SR_TID.X ;  /* 0x0000000000007919 */ /* 0x000e6e0000002100 */
[----:B------:R-:W2:Y:S01]  /*0020*/  LDC.64 R34, c[0x0][0x218] ;  /* 0x00008600ff227b82 */ /* 0x000ea20000000a00 */
[----:B------:R-:W-:Y:S02]  /*0030*/  CS2R R8, SRZ ;  /* 0x0000000000087805 */ /* 0x000fe4000001ff00 */
[----:B------:R-:W-:Y:S01]  /*0040*/  CS2R R10, SRZ ;  /* 0x00000000000a7805 */ /* 0x000fe2000001ff00 */
[----:B------:R-:W3:Y:S01]  /*0050*/  S2R R52, SR_CTAID.X ;  /* 0x0000000000347919 */ /* 0x000ee20000002500 */
[----:B------:R-:W-:-:S02]  /*0060*/  CS2R R12, SRZ ;  /* 0x00000000000c7805 */ /* 0x000fc4000001ff00 */
[----:B------:R-:W-:Y:S02]  /*0070*/  CS2R R14, SRZ ;  /* 0x00000000000e7805 */ /* 0x000fe4000001ff00 */
[----:B------:R-:W-:Y:S01]  /*0080*/  CS2R R16, SRZ ;  /* 0x0000000000107805 */ /* 0x000fe2000001ff00 */
[----:B------:R-:W4:Y:S01]  /*0090*/  S2R R54, SR_CTAID.Y ;  /* 0x0000000000367919 */ /* 0x000f220000002600 */
[----:B------:R-:W5:Y:S01]  /*00a0*/  LDC.64 R36, c[0x0][0x220] ;  /* 0x00008800ff247b82 */ /* 0x000f620000000a00 */
[----:B------:R-:W-:Y:S02]  /*00b0*/  CS2R R18, SRZ ;  /* 0x0000000000127805 */ /* 0x000fe4000001ff00 */
[----:B------:R-:W-:Y:S02]  /*00c0*/  CS2R R20, SRZ ;  /* 0x0000000000147805 */ /* 0x000fe4000001ff00 */
[----:B------:R-:W-:Y:S01]  /*00d0*/  CS2R R22, SRZ ;  /* 0x0000000000167805 */ /* 0x000fe2000001ff00 */
[----:B------:R-:W-:-:S02]  /*00e0*/  ULDC.64 UR6, c[0x0][0x208] ;  /* 0x0000820000067ab9 */ /* 0x000fc40000000a00 */
[----:B------:R-:W2:Y:S01]  /*00f0*/  LDC.64 R38, c[0x0][0x228] ;  /* 0x00008a00ff267b82 */ /* 0x000ea20000000a00 */
[----:B------:R-:W-:Y:S02]  /*0100*/  CS2R R24, SRZ ;  /* 0x0000000000187805 */ /* 0x000fe4000001ff00 */
[----:B------:R-:W-:-:S05]  /*0110*/  CS2R R26, SRZ ;  /* 0x00000000001a7805 */ /* 0x000fca000001ff00 */
[----:B------:R-:W2:Y:S01]  /*0120*/  LDC.64 R40, c[0x0][0x210] ;  /* 0x00008400ff287b82 */ /* 0x000ea20000000a00 */
[----:B-1----:R-:W-:Y:S02]  /*0130*/  SHF.R.U32.HI R3, RZ, 0x2, R0 ;  /* 0x00000002ff037819 */ /* 0x002fe40000011600 */
[----:B------:R-:W-:Y:S02]  /*0140*/  SHF.L.U32 R53, R0, 0x2, RZ ;  /* 0x0000000200357819 */ /* 0x000fe400000006ff */
[----:B---3--:R-:W-:Y:S02]  /*0150*/  SHF.L.U32 R52, R52, 0x4, RZ ;  /* 0x0000000434347819 */ /* 0x008fe400000006ff */
[----:B------:R-:W-:Y:S02]  /*0160*/  SGXT.U32 R3, R3, 0x6 ;  /* 0x000000060303781a */ /* 0x000fe40000000000 */
[----:B------:R-:W-:Y:S02]  /*0170*/  LOP3.LUT R2, R52, 0xc, R53, 0xf8, !PT ;  /* 0x0000000c34027812 */ /* 0x000fe400078ef835 */
[----:B----4-:R-:W-:-:S02]  /*0180*/  PRMT R3, R3, 0x6540, R54 ;  /* 0x0000654003037816 */ /* 0x010fc40000000036 */
[C---:B------:R-:W-:Y:S01]  /*0190*/  ISETP.GE.AND P0, PT, R2.reuse, 0x18, PT ;  /* 0x000000180200780c */ /* 0x040fe20003f06270 */
[----:B-----5:R-:W-:Y:S01]  /*01a0*/  IMAD.WIDE R36, R2, 0x4, R36 ;  /* 0x0000000402247825 */ /* 0x020fe200078e0224 */
[C---:B------:R-:W-:Y:S02]  /*01b0*/  LOP3.LUT R4, R3.reuse, 0x40, RZ, 0xfc, !PT ;  /* 0x0000004003047812 */ /* 0x040fe400078efcff */
[C---:B------:R-:W-:Y:S02]  /*01c0*/  LOP3.LUT R5, R3.reuse, 0x80, RZ, 0xfc, !PT ;  /* 0x0000008003057812 */ /* 0x040fe400078efcff */
[C---:B------:R-:W-:Y:S02]  /*01d0*/  LOP3.LUT R6, R3.reuse, 0xc0, RZ, 0xfc, !PT ;  /* 0x000000c003067812 */ /* 0x040fe400078efcff */
[C---:B------:R-:W-:Y:S01]  /*01e0*/  ISETP.LT.AND P1, PT, R3.reuse, 0x100, !P0 ;  /* 0x000001000300780c */ /* 0x040fe20004721270 */
[----:B------:R-:W-:Y:S01]  /*01f0*/  IMAD R3, R3, 0x18, R2 ;  /* 0x0000001803037824 */ /* 0x000fe200078e0202 */
[----:B------:R-:W-:-:S02]  /*0200*/  ISETP.LT.AND P2, PT, R4, 0x100, !P0 ;  /* 0x000001000400780c */ /* 0x000fc40004741270 */
[----:B------:R-:W-:Y:S01]  /*0210*/  ISETP.LT.AND P3, PT, R5, 0x100, !P0 ;  /* 0x000001000500780c */ /* 0x000fe20004761270 */
[C---:B------:R-:W-:Y:S01]  /*0220*/  VIADD R45, R3.reuse, 0xc00 ;  /* 0x00000c00032d7836 */ /* 0x040fe20000000000 */
[----:B------:R-:W-:Y:S02]  /*0230*/  ISETP.LT.AND P4, PT, R6, 0x100, !P0 ;  /* 0x000001000600780c */ /* 0x000fe40004781270 */
[----:B------:R-:W-:Y:S02]  /*0240*/  CS2R R4, SRZ ;  /* 0x0000000000047805 */ /* 0x000fe4000001ff00 */
[----:B------:R-:W-:Y:S02]  /*0250*/  IADD3 R51, R3, 0x600, RZ ;  /* 0x0000060003337810 */ /* 0x000fe40007ffe0ff */
[----:B------:R-:W-:Y:S02]  /*0260*/  CS2R R6, SRZ ;  /* 0x0000000000067805 */ /* 0x000fe4000001ff00 */
[----:B------:R-:W-:Y:S01]  /*0270*/  IADD3 R43, R3, 0x1200, RZ ;  /* 0x00001200032b7810 */ /* 0x000fe20007ffe0ff */
[--C-:B--2---:R-:W-:Y:S01]  /*0280*/  IMAD.WIDE R28, R3, 0x4, R34.reuse ;  /* 0x00000004031c7825 */ /* 0x104fe200078e0222 */
[----:B------:R-:W-:Y:S01]  /*0290*/  LOP3.LUT R48, R52, 0xc, R53, 0xf8, !PT ;  /* 0x0000000c34307812 */ /* 0x000fe200078ef835 */
[----:B------:R-:W2:Y:S02]  /*02a0*/  @!P0 LDG.E.EL.128 R16, desc[UR6][R36.64] ;  /* 0x0000000624108981 */ /* 0x000ea4000c2e1d00 */
[----:B------:R-:W-:-:S02]  /*02b0*/  IMAD.WIDE R30, R51, 0x4, R34 ;  /* 0x00000004331e7825 */ /* 0x000fc400078e0222 */
[----:B------:R-:W2:Y:S02]  /*02c0*/  @P1 LDG.E.EL.128 R4, desc[UR6][R28.64] ;  /* 0x000000061c041981 */ /* 0x000ea4000c2e1d00 */
[--C-:B------:R-:W-:Y:S02]  /*02d0*/  IMAD.WIDE R32, R45, 0x4, R34.reuse ;  /* 0x000000042d207825 */ /* 0x100fe400078e0222 */
[----:B------:R-:W3:Y:S02]  /*02e0*/  @P2 LDG.E.EL.128 R8, desc[UR6][R30.64] ;  /* 0x000000061e082981 */ /* 0x000ee4000c2e1d00 */
[----:B------:R-:W-:Y:S02]  /*02f0*/  IMAD.WIDE R34, R43, 0x4, R34 ;  /* 0x000000042b227825 */ /* 0x000fe400078e0222 */
[----:B------:R1:W4:Y:S02]  /*0300*/  @P3 LDG.E.EL.128 R12, desc[UR6][R32.64] ;  /* 0x00000006200c3981 */ /* 0x000324000c2e1d00 */
[----:B0-----:R-:W-:-:S02]  /*0310*/  IMAD.WIDE R38, R48, 0x4, R38 ;  /* 0x0000000430267825 */ /* 0x001fc400078e0226 */
[----:B------:R0:W5:Y:S04]  /*0320*/  @P4 LDG.E.EL.128 R20, desc[UR6][R34.64] ;  /* 0x0000000622144981 */ /* 0x000168000c2e1d00 */
[----:B------:R0:W5:Y:S01]  /*0330*/  @!P0 LDG.E.EL.128 R24, desc[UR6][R38.64] ;  /* 0x0000000626188981 */ /* 0x000162000c2e1d00 */
[----:B------:R-:W-:Y:S01]  /*0340*/  IMAD.WIDE R50, R51, 0x4, R40 ;  /* 0x0000000433327825 */ /* 0x000fe200078e0228 */
[----:B-1----:R-:W-:Y:S02]  /*0350*/  CS2R R32, SRZ ;  /* 0x0000000000207805 */ /* 0x002fe4000001ff00 */
[----:B0-----:R-:W-:-:S06]  /*0360*/  CS2R R34, SRZ ;  /* 0x0000000000227805 */ /* 0x001fcc000001ff00 */
[----:B------:R-:W5:Y:S01]  /*0370*/  @P2 LDG.E.EL.128 R32, desc[UR6][R50.64] ;  /* 0x0000000632202981 */ /* 0x000f62000c2e1d00 */
[----:B------:R-:W-:Y:S02]  /*0380*/  CS2R R36, SRZ ;  /* 0x0000000000247805 */ /* 0x000fe4000001ff00 */
[----:B------:R-:W-:Y:S01]  /*0390*/  CS2R R38, SRZ ;  /* 0x0000000000267805 */ /* 0x000fe2000001ff00 */
[----:B------:R-:W-:-:S04]  /*03a0*/  IMAD.WIDE R44, R45, 0x4, R40 ;  /* 0x000000042d2c7825 */ /* 0x000fc800078e0228 */
[--C-:B------:R-:W-:Y:S01]  /*03b0*/  IMAD.WIDE R46, R3, 0x4, R40.reuse ;  /* 0x00000004032e7825 */ /* 0x100fe200078e0228 */
[----:B------:R0:W5:Y:S01]  /*03c0*/  @P3 LDG.E.EL.128 R36, desc[UR6][R44.64] ;  /* 0x000000062c243981 */ /* 0x000162000c2e1d00 */
[----:B------:R-:W1:Y:S02]  /*03d0*/  LDC.64 R2, c[0x0][0x230] ;  /* 0x00008c00ff027b82 */ /* 0x000e640000000a00 */
[----:B------:R-:W-:Y:S01]  /*03e0*/  IMAD.WIDE R56, R43, 0x4, R40 ;  /* 0x000000042b387825 */ /* 0x000fe200078e0228 */
[----:B------:R-:W-:Y:S02]  /*03f0*/  CS2R R40, SRZ ;  /* 0x0000000000287805 */ /* 0x000fe4000001ff00 */
[----:B------:R-:W-:-:S06]  /*0400*/  CS2R R42, SRZ ;  /* 0x00000000002a7805 */ /* 0x000fcc000001ff00 */
[----:B------:R-:W5:Y:S01]  /*0410*/  @P4 LDG.E.EL.128 R40, desc[UR6][R56.64] ;  /* 0x0000000638284981 */ /* 0x000f62000c2e1d00 */
[----:B------:R-:W-:Y:S02]  /*0420*/  CS2R R28, SRZ ;  /* 0x00000000001c7805 */ /* 0x000fe4000001ff00 */
[----:B------:R-:W-:Y:S02]  /*0430*/  CS2R R30, SRZ ;  /* 0x00000000001e7805 */ /* 0x000fe4000001ff00 */
[----:B0-----:R-:W-:-:S04]  /*0440*/  CS2R R44, SRZ ;  /* 0x00000000002c7805 */ /* 0x001fc8000001ff00 */
[----:B------:R0:W5:Y:S01]  /*0450*/  @P1 LDG.E.EL.128 R28, desc[UR6][R46.64] ;  /* 0x000000062e1c1981 */ /* 0x000162000c2e1d00 */
[----:B-1----:R-:W-:Y:S01]  /*0460*/  IMAD.WIDE R2, R48, 0x4, R2 ;  /* 0x0000000430027825 */ /* 0x002fe200078e0202 */
[----:B0-----:R-:W-:-:S06]  /*0470*/  CS2R R46, SRZ ;  /* 0x00000000002e7805 */ /* 0x001fcc000001ff00 */
[----:B------:R0:W5:Y:S01]  /*0480*/  @!P0 LDG.E.EL.128 R44, desc[UR6][R2.64] ;  /* 0x00000006022c8981 */ /* 0x000162000c2e1d00 */
[C---:B--2---:R-:W-:Y:S01]  /*0490*/  FADD R7, -R19.reuse, R7 ;  /* 0x0000000713077221 */ /* 0x044fe20000000100 */
[C---:B---3--:R-:W-:Y:S01]  /*04a0*/  FADD R11, -R19.reuse, R11 ;  /* 0x0000000b130b7221 */ /* 0x048fe20000000100 */
[C---:B----4-:R-:W-:Y:S01]  /*04b0*/  FADD R15, -R19.reuse, R15 ;  /* 0x0000000f130f7221 */ /* 0x050fe20000000100 */
[----:B-----5:R-:W-:Y:S01]  /*04c0*/  FADD R23, -R19, R23 ;  /* 0x0000001713177221 */ /* 0x020fe20000000100 */
[----:B------:R-:W-:Y:S01]  /*04d0*/  FADD R19, R24, 9.9999997473787516356e-06 ;  /* 0x3727c5ac18137421 */ /* 0x000fe20000000000 */
[----:B------:R-:W-:-:S05]  /*04e0*/  FADD R50, R25, 9.9999997473787516356e-06 ;  /* 0x3727c5ac19327421 */ /* 0x000fca0000000000 */
[----:B------:R-:W1:Y:S08]  /*04f0*/  MUFU.SQRT R19, R19 ;  /* 0x0000001300137308 */ /* 0x000e700000002000 */
[----:B------:R-:W2:Y:S01]  /*0500*/  MUFU.SQRT R50, R50 ;  /* 0x0000003200327308 */ /* 0x000ea20000002000 */
[----:B------:R-:W-:Y:S01]  /*0510*/  FADD R26, R26, 9.9999997473787516356e-06 ;  /* 0x3727c5ac1a1a7421 */ /* 0x000fe20000000000 */
[----:B-1----:R-:W-:-:S02]  /*0520*/  FSETP.GT.AND P5, PT, R19, 8.50705917302346158658e+37, PT ;  /* 0x7e8000001300780b */ /* 0x002fc40003fa4000 */
[C---:B------:R-:W-:Y:S02]  /*0530*/  FSETP.GEU.AND P4, PT, R19.reuse, 1.175494350822287508e-38, PT ;  /* 0x008000001300780b */ /* 0x040fe40003f8e000 */
[C---:B--2---:R-:W-:Y:S02]  /*0540*/  FSETP.GT.AND P3, PT, R50.reuse, 8.50705917302346158658e+37, PT ;  /* 0x7e8000003200780b */ /* 0x044fe40003f64000 */
[----:B------:R-:W-:Y:S01]  /*0550*/  FSETP.GEU.AND P2, PT, R50, 1.175494350822287508e-38, PT ;  /* 0x008000003200780b */ /* 0x000fe20003f4e000 */
[----:B------:R-:W1:Y:S06]  /*0560*/  MUFU.SQRT R26, R26 ;  /* 0x0000001a001a7308 */ /* 0x000e6c0000002000 */
[----:B------:R-:W-:Y:S01]  /*0570*/  @P5 FMUL R19, R19, 0.25 ;  /* 0x3e80000013135820 */ /* 0x000fe20000400000 */
[----:B------:R-:W-:Y:S01]  /*0580*/  FADD R49, -R17, R13 ;  /* 0x0000000d11317221 */ /* 0x000fe20000000100 */
[----:B------:R-:W-:Y:S01]  /*0590*/  FADD R13, -R16, R4 ;  /* 0x00000004100d7221 */ /* 0x000fe20000000100 */
[----:B------:R-:W-:Y:S01]  /*05a0*/  HFMA2.MMA R4, -RZ, RZ, 1.625, 0 ;  /* 0x3e800000ff047435 */ /* 0x000fe200000001ff */
[----:B------:R-:W-:Y:S01]  /*05b0*/  @!P4 FMUL R19, R19, 16777216 ;  /* 0x4b8000001313c820 */ /* 0x000fe20000400000 */
[----:B------:R-:W-:-:S04]  /*05c0*/  @P3 FMUL R50, R50, 0.25 ;  /* 0x3e80000032323820 */ /* 0x000fc80000400000 */
[----:B------:R-:W-:Y:S01]  /*05d0*/  @!P2 FMUL R50, R50, 16777216 ;  /* 0x4b8000003232a820 */ /* 0x000fe20000400000 */
[----:B------:R-:W2:Y:S01]  /*05e0*/  MUFU.RCP R19, R19 ;  /* 0x0000001300137308 */ /* 0x000ea20000001000 */
[----:B-1----:R-:W-:Y:S02]  /*05f0*/  FSETP.GT.AND P1, PT, R26, 8.50705917302346158658e+37, PT ;  /* 0x7e8000001a00780b */ /* 0x002fe40003f24000 */
[----:B0-----:R-:W-:-:S05]  /*0600*/  FSEL R2, R4, 1, P5 ;  /* 0x3f80000004027808 */ /* 0x001fca0002800000 */
[----:B------:R-:W0:Y:S01]  /*0610*/  MUFU.RCP R50, R50 ;  /* 0x0000003200327308 */ /* 0x000e220000001000 */
[----:B------:R-:W-:Y:S02]  /*0620*/  FSEL R3, R4, 1, P3 ;  /* 0x3f80000004037808 */ /* 0x000fe40001800000 */
[----:B------:R-:W-:Y:S01]  /*0630*/  FSETP.GEU.AND P5, PT, R26, 1.175494350822287508e-38, PT ;  /* 0x008000001a00780b */ /* 0x000fe20003fae000 */
[----:B------:R-:W-:Y:S02]  /*0640*/  @!P4 FMUL R2, R2, 16777216 ;  /* 0x4b8000000202c820 */ /* 0x000fe40000400000 */
[----:B------:R-:W-:Y:S01]  /*0650*/  @!P2 FMUL R3, R3, 16777216 ;  /* 0x4b8000000303a820 */ /* 0x000fe20000400000 */
[----:B------:R-:W-:Y:S01]  /*0660*/  FADD R25, -R17, R9 ;  /* 0x0000000911197221 */ /* 0x000fe20000000100 */
[C---:B------:R-:W-:Y:S01]  /*0670*/  FADD R8, -R16.reuse, R8 ;  /* 0x0000000810087221 */ /* 0x040fe20000000100 */
[C---:B------:R-:W-:Y:S01]  /*0680*/  FADD R12, -R16.reuse, R12 ;  /* 0x0000000c100c7221 */ /* 0x040fe20000000100 */
[----:B------:R-:W-:Y:S01]  /*0690*/  FADD R9, -R16, R20 ;  /* 0x0000001410097221 */ /* 0x000fe20000000100 */
[----:B--2---:R-:W-:Y:S01]  /*06a0*/  FMUL R16, R19, R2 ;  /* 0x0000000213107220 */ /* 0x004fe20000400000 */
[----:B------:R-:W-:Y:S01]  /*06b0*/  @P1 FMUL R26, R26, 0.25 ;  /* 0x3e8000001a1a1820 */ /* 0x000fe20000400000 */
[----:B0-----:R-:W-:-:S02]  /*06c0*/  FMUL R56, R50, R3 ;  /* 0x0000000332387220 */ /* 0x001fc40000400000 */
[----:B------:R-:W0:Y:S01]  /*06d0*/  LDC.64 R2, c[0x0][0x238] ;  /* 0x00008e00ff027b82 */ /* 0x000e220000000a00 */
[----:B------:R-:W-:Y:S01]  /*06e0*/  @!P5 FMUL R26, R26, 16777216 ;  /* 0x4b8000001a1ad820 */ /* 0x000fe20000400000 */
[----:B------:R-:W-:-:S03]  /*06f0*/  FADD R24, -R17, R5 ;  /* 0x0000000511187221 */ /* 0x000fc60000000100 */
[----:B------:R-:W1:Y:S01]  /*0700*/  MUFU.RCP R5, R26 ;  /* 0x0000001a00057308 */ /* 0x000e620000001000 */
[----:B------:R-:W-:-:S05]  /*0710*/  FSEL R20, R4, 1, P1 ;  /* 0x3f80000004147808 */ /* 0x000fca0000800000 */
[----:B------:R-:W-:Y:S01]  /*0720*/  @!P5 FMUL R20, R20, 16777216 ;  /* 0x4b8000001414d820 */ /* 0x000fe20000400000 */
[----:B------:R-:W-:-:S03]  /*0730*/  CS2R R50, SRZ ;  /* 0x0000000000327805 */ /* 0x000fc6000001ff00 */
[----:B-1----:R-:W-:Y:S01]  /*0740*/  FMUL R5, R5, R20 ;  /* 0x0000001405057220 */ /* 0x002fe20000400000 */
[----:B------:R-:W-:Y:S01]  /*0750*/  FMUL R20, R49, R56 ;  /* 0x0000003831147220 */ /* 0x000fe20000400000 */
[----:B0-----:R-:W-:Y:S01]  /*0760*/  IMAD.WIDE R2, R48, 0x4, R2 ;  /* 0x0000000430027825 */ /* 0x001fe200078e0202 */
[----:B------:R-:W-:-:S06]  /*0770*/  CS2R R48, SRZ ;  /* 0x0000000000307805 */ /* 0x000fcc000001ff00 */
[----:B------:R0:W2:Y:S01]  /*0780*/  @!P0 LDG.E.EL.128 R48, desc[UR6][R2.64] ;  /* 0x0000000602308981 */ /* 0x0000a2000c2e1d00 */
[----:B------:R-:W-:Y:S01]  /*0790*/  FADD R27, R27, 9.9999997473787516356e-06 ;  /* 0x3727c5ac1b1b7421 */ /* 0x000fe20000000000 */
[----:B------:R-:W-:Y:S01]  /*07a0*/  FADD R21, -R17, R21 ;  /* 0x0000001511157221 */ /* 0x000fe20000000100 */
[-C--:B------:R-:W-:Y:S01]  /*07b0*/  FMUL R19, R8, R16.reuse ;  /* 0x0000001008137220 */ /* 0x080fe20000400000 */
[-C--:B------:R-:W-:Y:S01]  /*07c0*/  FMUL R13, R13, R16.reuse ;  /* 0x000000100d0d7220 */ /* 0x080fe20000400000 */
[-C--:B------:R-:W-:Y:S01]  /*07d0*/  FMUL R17, R12, R16.reuse ;  /* 0x000000100c117220 */ /* 0x080fe20000400000 */
[----:B------:R-:W-:Y:S01]  /*07e0*/  FMUL R9, R9, R16 ;  /* 0x0000001009097220 */ /* 0x000fe20000400000 */
[----:B------:R-:W1:Y:S01]  /*07f0*/  S2R R8, SR_TID.X ;  /* 0x0000000000087919 */ /* 0x000e620000002100 */
[----:B------:R-:W-:Y:S02]  /*0800*/  FMUL R16, R25, R56 ;  /* 0x0000003819107220 */ /* 0x000fe40000400000 */
[----:B------:R-:W3:Y:S01]  /*0810*/  MUFU.SQRT R25, R27 ;  /* 0x0000001b00197308 */ /* 0x000ee20000002000 */
[----:B------:R-:W4:Y:S01]  /*0820*/  S2UR UR5, SR_CgaCtaId ;  /* 0x00000000000579c3 */ /* 0x000f220000008800 */
[----:B---3--:R-:W-:-:S02]  /*0830*/  FSETP.GT.AND P0, PT, R25, 8.50705917302346158658e+37, PT ;  /* 0x7e8000001900780b */ /* 0x008fc40003f04000 */
[----:B------:R-:W-:Y:S01]  /*0840*/  FSETP.GEU.AND P1, PT, R25, 1.175494350822287508e-38, PT ;  /* 0x008000001900780b */ /* 0x000fe20003f2e000 */
[----:B------:R-:W-:Y:S01]  /*0850*/  UMOV UR4, 0x400 ;  /* 0x0000040000047882 */ /* 0x000fe20000000000 */
[----:B0-----:R-:W-:Y:S01]  /*0860*/  SHF.L.U32 R2, R0, 0xa, RZ ;  /* 0x0000000a00027819 */ /* 0x001fe200000006ff */
[----:B------:R-:W-:-:S08]  /*0870*/  FMUL R12, R24, R56 ;  /* 0x00000038180c7220 */ /* 0x000fd00000400000 */
[----:B------:R-:W-:Y:S01]  /*0880*/  @P0 FMUL R25, R25, 0.25 ;  /* 0x3e80000019190820 */ /* 0x000fe20000400000 */
[----:B-1----:R-:W-:Y:S01]  /*0890*/  SHF.R.U32.HI R3, RZ, 0x2, R8 ;  /* 0x00000002ff037819 */ /* 0x002fe20000011608 */
[----:B----4-:R-:W-:Y:S02]  /*08a0*/  UPRMT UR4, UR5, 0x654, UR4 ;  /* 0x0000065405047896 */ /* 0x010fe40008000004 */
[----:B------:R-:W-:Y:S01]  /*08b0*/  @!P1 FMUL R25, R25, 16777216 ;  /* 0x4b80000019199820 */ /* 0x000fe20000400000 */
[----:B------:R-:W-:Y:S02]  /*08c0*/  LOP3.LUT R2, R2, 0xc00, RZ, 0xc0, !PT ;  /* 0x00000c0002027812 */ /* 0x000fe400078ec0ff */
[----:B------:R-:W-:Y:S01]  /*08d0*/  SGXT.U32 R3, R3, 0x6 ;  /* 0x000000060303781a */ /* 0x000fe20000000000 */
[----:B------:R-:W-:Y:S01]  /*08e0*/  FMUL R24, R21, R56 ;  /* 0x0000003815187220 */ /* 0x000fe20000400000 */
[C---:B------:R-:W-:Y:S01]  /*08f0*/  LEA.HI R26, R2.reuse, UR4, RZ, 0x1c ;  /* 0x00000004021a7c11 */ /* 0x040fe2000f8fe0ff */
[----:B------:R-:W0:Y:S01]  /*0900*/  MUFU.RCP R25, R25 ;  /* 0x0000001900197308 */ /* 0x000e220000001000 */
[----:B------:R-:W-:-:S02]  /*0910*/  LOP3.LUT R3, R2, R3, RZ, 0xfc, !PT ;  /* 0x0000000302037212 */ /* 0x000fc400078efcff */
[C---:B------:R-:W-:Y:S02]  /*0920*/  LOP3.LUT R21, R2.reuse, 0x100, RZ, 0xfc, !PT ;  /* 0x0000010002157812 */ /* 0x040fe400078efcff */
[----:B------:R-:W-:Y:S01]  /*0930*/  LOP3.LUT R27, R2, 0x200, RZ, 0xfc, !PT ;  /* 0x00000200021b7812 */ /* 0x000fe200078efcff */
[C---:B------:R-:W-:Y:S01]  /*0940*/  FADD R6, -R18.reuse, R6 ;  /* 0x0000000612067221 */ /* 0x040fe20000000100 */
[C---:B------:R-:W-:Y:S01]  /*0950*/  FADD R10, -R18.reuse, R10 ;  /* 0x0000000a120a7221 */ /* 0x040fe20000000100 */
[C---:B------:R-:W-:Y:S01]  /*0960*/  FADD R14, -R18.reuse, R14 ;  /* 0x0000000e120e7221 */ /* 0x040fe20000000100 */
[----:B------:R-:W-:Y:S01]  /*0970*/  FADD R22, -R18, R22 ;  /* 0x0000001612167221 */ /* 0x000fe20000000100 */
[-CC-:B--2---:R-:W-:Y:S01]  /*0980*/  FFMA R12, R12, R45.reuse, R49.reuse ;  /* 0x0000002d0c0c7223 */ /* 0x184fe20000000031 */
[-CC-:B------:R-:W-:Y:S01]  /*0990*/  FFMA R16, R16, R45.reuse, R49.reuse ;  /* 0x0000002d10107223 */ /* 0x180fe20000000031 */
[-CC-:B------:R-:W-:Y:S01]  /*09a0*/  FFMA R20, R20, R45.reuse, R49.reuse ;  /* 0x0000002d14147223 */ /* 0x180fe20000000031 */
[----:B------:R-:W-:Y:S01]  /*09b0*/  FFMA R24, R24, R45, R49 ;  /* 0x0000002d18187223 */ /* 0x000fe20000000031 */
[----:B------:R-:W-:Y:S01]  /*09c0*/  LOP3.LUT R45, R2, 0x300, RZ, 0xfc, !PT ;  /* 0x00000300022d7812 */ /* 0x000fe200078efcff */
[----:B------:R-:W-:Y:S01]  /*09d0*/  IMAD R2, R3, 0x4, R26 ;  /* 0x0000000403027824 */ /* 0x000fe200078e021a */
[----:B------:R-:W-:-:S05]  /*09e0*/  FSEL R26, R4, 1, P0 ;  /* 0x3f800000041a7808 */ /* 0x000fca0000000000 */
[----:B------:R-:W-:-:S04]  /*09f0*/  @!P1 FMUL R26, R26, 16777216 ;  /* 0x4b8000001a1a9820 */ /* 0x000fc80000400000 */
[----:B0-----:R-:W-:Y:S01]  /*0a00*/  FMUL R26, R25, R26 ;  /* 0x0000001a191a7220 */ /* 0x001fe20000400000 */
[-C--:B------:R-:W-:Y:S01]  /*0a10*/  FMUL R25, R6, R5.reuse ;  /* 0x0000000506197220 */ /* 0x080fe20000400000 */
[-CC-:B------:R-:W-:Y:S01]  /*0a20*/  FFMA R13, R13, R44.reuse, R48.reuse ;  /* 0x0000002c0d0d7223 */ /* 0x180fe20000000030 */
[--C-:B------:R-:W-:Y:S01]  /*0a30*/  FFMA R19, R19, R44, R48.reuse ;  /* 0x0000002c13137223 */ /* 0x100fe20000000030 */
[----:B------:R-:W-:Y:S01]  /*0a40*/  FMUL R6, R7, R26 ;  /* 0x0000001a07067220 */ /* 0x000fe20000400000 */
[-CC-:B------:R-:W-:Y:S01]  /*0a50*/  FFMA R17, R17, R44.reuse, R48.reuse ;  /* 0x0000002c11117223 */ /* 0x180fe20000000030 */
[----:B------:R-:W-:Y:S01]  /*0a60*/  FFMA R9, R9, R44, R48 ;  /* 0x0000002c09097223 */ /* 0x000fe20000000030 */
[----:B------:R-:W-:Y:S01]  /*0a70*/  LEA.HI R44, R21, UR4, RZ, 0x1c ;  /* 0x00000004152c7c11 */ /* 0x000fe2000f8fe0ff */
[----:B------:R-:W-:Y:S01]  /*0a80*/  FFMA R25, R25, R46, R50 ;  /* 0x0000002e19197223 */ /* 0x000fe20000000032 */
[----:B------:R-:W-:Y:S01]  /*0a90*/  LEA.HI R48, R27, UR4, RZ, 0x1c ;  /* 0x000000041b307c11 */ /* 0x000fe2000f8fe0ff */
[----:B------:R-:W-:Y:S01]  /*0aa0*/  FMUL R27, R10, R5 ;  /* 0x000000050a1b7220 */ /* 0x000fe20000400000 */
[----:B------:R-:W-:Y:S01]  /*0ab0*/  LEA.HI R56, R45, UR4, RZ, 0x1c ;  /* 0x000000042d387c11 */ /* 0x000fe2000f8fe0ff */
[----:B------:R-:W-:Y:S01]  /*0ac0*/  FMUL R10, R11, R26 ;  /* 0x0000001a0b0a7220 */ /* 0x000fe20000400000 */
[----:B------:R-:W-:Y:S01]  /*0ad0*/  FFMA R6, R6, R47, R51 ;  /* 0x0000002f06067223 */ /* 0x000fe20000000033 */
[----:B------:R-:W-:Y:S01]  /*0ae0*/  FADD R13, R13, R28 ;  /* 0x0000001c0d0d7221 */ /* 0x000fe20000000000 */
[C---:B------:R-:W-:Y:S01]  /*0af0*/  LEA R4, R3.reuse, R44, 0x2 ;  /* 0x0000002c03047211 */ /* 0x040fe200078e10ff */
[----:B------:R-:W-:Y:S01]  /*0b00*/  FADD R29, R12, R29 ;  /* 0x0000001d0c1d7221 */ /* 0x000fe20000000000 */
[----:B------:R-:W-:Y:S01]  /*0b10*/  LEA R21, R3, R48, 0x2 ;  /* 0x0000003003157211 */ /* 0x000fe200078e10ff */
[----:B------:R-:W-:Y:S01]  /*0b20*/  FMUL R45, R14, R5 ;  /* 0x000000050e2d7220 */ /* 0x000fe20000400000 */
[----:B------:R-:W-:Y:S01]  /*0b30*/  FFMA R27, R27, R46, R50 ;  /* 0x0000002e1b1b7223 */ /* 0x000fe20000000032 */
[----:B------:R-:W-:Y:S01]  /*0b40*/  FADD R30, R25, R30 ;  /* 0x0000001e191e7221 */ /* 0x000fe20000000000 */
[----:B------:R-:W-:Y:S01]  /*0b50*/  LEA R3, R3, R56, 0x2 ;  /* 0x0000003803037211 */ /* 0x000fe200078e10ff */
[----:B------:R-:W-:Y:S01]  /*0b60*/  FMUL R14, R15, R26 ;  /* 0x0000001a0f0e7220 */ /* 0x000fe20000400000 */
[----:B------:R-:W-:Y:S01]  /*0b70*/  FFMA R10, R10, R47, R51 ;  /* 0x0000002f0a0a7223 */ /* 0x000fe20000000033 */
[----:B------:R-:W-:Y:S01]  /*0b80*/  FADD R6, R6, R31 ;  /* 0x0000001f06067221 */ /* 0x000fe20000000000 */
[----:B------:R-:W-:Y:S01]  /*0b90*/  FADD R19, R19, R32 ;  /* 0x0000002013137221 */ /* 0x000fe20000000000 */
[----:B------:R-:W-:Y:S01]  /*0ba0*/  FADD R33, R16, R33 ;  /* 0x0000002110217221 */ /* 0x000fe20000000000 */
[----:B------:R-:W-:Y:S01]  /*0bb0*/  STS [R2], R13 ;  /* 0x0000000d02007388 */ /* 0x000fe20000000800 */
[----:B------:R-:W-:Y:S01]  /*0bc0*/  FMUL R49, R22, R5 ;  /* 0x0000000516317220 */ /* 0x000fe20000400000 */
[----:B------:R-:W-:Y:S01]  /*0bd0*/  FFMA R45, R45, R46, R50 ;  /* 0x0000002e2d2d7223 */ /* 0x000fe20000000032 */
[----:B------:R-:W-:Y:S01]  /*0be0*/  FADD R34, R27, R34 ;  /* 0x000000221b227221 */ /* 0x000fe20000000000 */
[----:B------:R-:W-:Y:S01]  /*0bf0*/  STS [R4+0x400], R29 ;  /* 0x0004001d04007388 */ /* 0x000fe20000000800 */
[----:B------:R-:W-:Y:S01]  /*0c00*/  FMUL R26, R23, R26 ;  /* 0x0000001a171a7220 */ /* 0x000fe20000400000 */
[----:B------:R-:W-:Y:S01]  /*0c10*/  FFMA R14, R14, R47, R51 ;  /* 0x0000002f0e0e7223 */ /* 0x000fe20000000033 */
[----:B------:R-:W-:Y:S01]  /*0c20*/  FADD R10, R10, R35 ;  /* 0x000000230a0a7221 */ /* 0x000fe20000000000 */
[----:B------:R-:W-:Y:S01]  /*0c30*/  STS [R21+0x800], R30 ;  /* 0x0008001e15007388 */ /* 0x000fe20000000800 */
[----:B------:R-:W-:Y:S01]  /*0c40*/  FADD R17, R17, R36 ;  /* 0x0000002411117221 */ /* 0x000fe20000000000 */
[----:B------:R-:W-:-:S02]  /*0c50*/  FADD R37, R20, R37 ;  /* 0x0000002514257221 */ /* 0x000fc40000000000 */
[----:B------:R0:W-:Y:S01]  /*0c60*/  STS [R3+0xc00], R6 ;  /* 0x000c000603007388 */ /* 0x0001e20000000800 */
[----:B------:R-:W-:Y:S01]  /*0c70*/  FFMA R49, R49, R46, R50 ;  /* 0x0000002e31317223 */ /* 0x000fe20000000032 */
[----:B------:R-:W-:Y:S02]  /*0c80*/  FADD R38, R45, R38 ;  /* 0x000000262d267221 */ /* 0x000fe40000000000 */
[----:B------:R-:W-:Y:S01]  /*0c90*/  STS [R2+0x100], R19 ;  /* 0x0001001302007388 */ /* 0x000fe20000000800 */
[----:B------:R-:W-:Y:S01]  /*0ca0*/  FFMA R26, R26, R47, R51 ;  /* 0x0000002f1a1a7223 */ /* 0x000fe20000000033 */
[----:B------:R-:W-:Y:S02]  /*0cb0*/  FADD R14, R14, R39 ;  /* 0x000000270e0e7221 */ /* 0x000fe40000000000 */
[----:B------:R-:W-:Y:S01]  /*0cc0*/  STS [R4+0x500], R33 ;  /* 0x0005002104007388 */ /* 0x000fe20000000800 */
[----:B------:R-:W-:Y:S01]  /*0cd0*/  FADD R9, R9, R40 ;  /* 0x0000002809097221 */ /* 0x000fe20000000000 */
[----:B------:R-:W-:-:S02]  /*0ce0*/  FADD R41, R24, R41 ;  /* 0x0000002918297221 */ /* 0x000fc40000000000 */
[----:B------:R-:W-:Y:S01]  /*0cf0*/  STS [R21+0x900], R34 ;  /* 0x0009002215007388 */ /* 0x000fe20000000800 */
[----:B------:R-:W-:-:S03]  /*0d00*/  FADD R42, R49, R42 ;  /* 0x0000002a312a7221 */ /* 0x000fc60000000000 */
[----:B------:R1:W-:Y:S01]  /*0d10*/  STS [R3+0xd00], R10 ;  /* 0x000d000a03007388 */ /* 0x0003e20000000800 */
[----:B------:R-:W-:-:S03]  /*0d20*/  FADD R26, R26, R43 ;  /* 0x0000002b1a1a7221 */ /* 0x000fc60000000000 */
[----:B------:R2:W-:Y:S04]  /*0d30*/  STS [R2+0x200], R17 ;  /* 0x0002001102007388 */ /* 0x0005e80000000800 */
[----:B------:R-:W-:Y:S01]  /*0d40*/  STS [R4+0x600], R37 ;  /* 0x0006002504007388 */ /* 0x000fe20000000800 */
[----:B------:R-:W-:-:S03]  /*0d50*/  LOP3.LUT R5, R53, 0xfc, RZ, 0xc0, !PT ;  /* 0x000000fc35057812 */ /* 0x000fc600078ec0ff */
[----:B------:R-:W-:Y:S01]  /*0d60*/  STS [R21+0xa00], R38 ;  /* 0x000a002615007388 */ /* 0x000fe20000000800 */
[----:B------:R-:W-:-:S03]  /*0d70*/  LOP3.LUT R53, R53, 0x3fc, RZ, 0xc0, !PT ;  /* 0x000003fc35357812 */ /* 0x000fc600078ec0ff */
[----:B------:R-:W-:Y:S04]  /*0d80*/  STS [R3+0xe00], R14 ;  /* 0x000e000e03007388 */ /* 0x000fe80000000800 */
[----:B------:R3:W-:Y:S04]  /*0d90*/  STS [R2+0x300], R9 ;  /* 0x0003000902007388 */ /* 0x0007e80000000800 */
[----:B------:R-:W-:Y:S01]  /*0da0*/  STS [R4+0x700], R41 ;  /* 0x0007002904007388 */ /* 0x000fe20000000800 */
[----:B------:R-:W-:-:S03]  /*0db0*/  PRMT R54, R5, 0x6540, R54 ;  /* 0x0000654005367816 */ /* 0x000fc60000000036 */
[----:B------:R4:W-:Y:S01]  /*0dc0*/  STS [R21+0xb00], R42 ;  /* 0x000b002a15007388 */ /* 0x0009e20000000800 */
[----:B------:R-:W-:-:S03]  /*0dd0*/  LOP3.LUT R5, R53, 0x400, RZ, 0xfc, !PT ;  /* 0x0000040035057812 */ /* 0x000fc600078efcff */
[----:B------:R5:W-:Y:S01]  /*0de0*/  STS [R3+0xf00], R26 ;  /* 0x000f001a03007388 */ /* 0x000be20000000800 */
[----:B------:R-:W-:Y:S02]  /*0df0*/  LOP3.LUT R7, R53, 0x800, RZ, 0xfc, !PT ;  /* 0x0000080035077812 */ /* 0x000fe400078efcff */
[----:B------:R-:W-:Y:S02]  /*0e00*/  SHF.R.U32.HI R11, RZ, 0x2, R8 ;  /* 0x00000002ff0b7819 */ /* 0x000fe40000011608 */
[----:B0-----:R-:W-:Y:S02]  /*0e10*/  SHF.R.U32.HI R6, RZ, 0x4, R5 ;  /* 0x00000004ff067819 */ /* 0x001fe40000011605 */
[----:B------:R-:W-:Y:S02]  /*0e20*/  SHF.R.U32.HI R8, RZ, 0x4, R7 ;  /* 0x00000004ff087819 */ /* 0x000fe40000011607 */
[----:B------:R-:W-:Y:S02]  /*0e30*/  LOP3.LUT R5, R11, 0x30, RZ, 0xc0, !PT ;  /* 0x000000300b057812 */ /* 0x000fe400078ec0ff */
[----:B------:R-:W-:-:S02]  /*0e40*/  LOP3.LUT R7, R6, 0x70, RZ, 0xc0, !PT ;  /* 0x0000007006077812 */ /* 0x000fc400078ec0ff */
[----:B-1----:R-:W-:Y:S01]  /*0e50*/  LOP3.LUT R10, R8, 0xb0, RZ, 0xc0, !PT ;  /* 0x000000b0080a7812 */ /* 0x002fe200078ec0ff */
[----:B------:R-:W-:Y:S01]  /*0e60*/  VIADD R6, R5, UR4 ;  /* 0x0000000405067c36 */ /* 0x000fe20008000000 */
[----:B------:R-:W-:Y:S02]  /*0e70*/  IADD3 R8, R7, UR4, RZ ;  /* 0x0000000407087c10 */ /* 0x000fe4000fffe0ff */
[----:B------:R-:W-:Y:S02]  /*0e80*/  IADD3 R10, R10, UR4, RZ ;  /* 0x000000040a0a7c10 */ /* 0x000fe4000fffe0ff */
[C---:B------:R-:W-:Y:S01]  /*0e90*/  LEA R12, R53.reuse, R6, 0x2 ;  /* 0x00000006350c7211 */ /* 0x040fe200078e10ff */
[----:B------:R-:W-:Y:S01]  /*0ea0*/  BAR.SYNC.DEFER_BLOCKING 0x0 ;  /* 0x0000000000007b1d */ /* 0x000fe20000010000 */
[C---:B------:R-:W-:Y:S01]  /*0eb0*/  IMAD R8, R53.reuse, 0x4, R8 ;  /* 0x0000000435087824 */ /* 0x040fe200078e0208 */
[----:B------:R-:W-:Y:S02]  /*0ec0*/  LEA R5, R53, R10, 0x2 ;  /* 0x0000000a35057211 */ /* 0x000fe400078e10ff */
[----:B--2---:R-:W-:-:S02]  /*0ed0*/  SHF.R.S32.HI R17, RZ, 0x1f, R54 ;  /* 0x0000001fff117819 */ /* 0x004fc40000011436 */
[----:B------:R-:W-:Y:S02]  /*0ee0*/  SHF.R.U32.HI R19, RZ, 0x6, R0 ;  /* 0x00000006ff137819 */ /* 0x000fe40000011600 */
[----:B---3--:R-:W-:Y:S02]  /*0ef0*/  LEA.HI R2, R17, R54, RZ, 0x6 ;  /* 0x0000003611027211 */ /* 0x008fe400078f30ff */
[----:B------:R-:W0:Y:S01]  /*0f00*/  LDC.64 R16, c[0x0][0x240] ;  /* 0x00009000ff107b82 */ /* 0x000e220000000a00 */
[----:B------:R-:W1:Y:S04]  /*0f10*/  LDS.128 R12, [R12] ;  /* 0x000000000c0c7984 */ /* 0x000e680000000c00 */
[----:B------:R-:W2:Y:S04]  /*0f20*/  LDS.128 R8, [R8+0x1000] ;  /* 0x0010000008087984 */ /* 0x000ea80000000c00 */
[----:B------:R-:W3:Y:S01]  /*0f30*/  LDS.128 R4, [R5+0x2000] ;  /* 0x0020000005047984 */ /* 0x000ee20000000c00 */
[----:B----4-:R-:W-:-:S02]  /*0f40*/  LOP3.LUT R21, R2, 0xffffffc0, RZ, 0xc0, !PT ;  /* 0xffffffc002157812 */ /* 0x010fc400078ec0ff */
[----:B------:R-:W-:Y:S02]  /*0f50*/  SGXT.U32 R19, R19, 0x2 ;  /* 0x000000021313781a */ /* 0x000fe40000000000 */
[----:B------:R-:W-:Y:S02]  /*0f60*/  SHF.R.S32.HI R2, RZ, 0x6, R2 ;  /* 0x00000006ff027819 */ /* 0x000fe40000011402 */
[----:B------:R-:W-:Y:S02]  /*0f70*/  IADD3 R21, R54, -R21, RZ ;  /* 0x8000001536157210 */ /* 0x000fe40007ffe0ff */
[----:B------:R-:W-:Y:S02]  /*0f80*/  LOP3.LUT R19, R19, R52, RZ, 0xfc, !PT ;  /* 0x0000003413137212 */ /* 0x000fe400078efcff */
[----:B------:R-:W-:Y:S01]  /*0f90*/  LOP3.LUT R0, R53, 0xc00, RZ, 0xfc, !PT ;  /* 0x00000c0035007812 */ /* 0x000fe200078efcff */
[----:B------:R-:W-:Y:S01]  /*0fa0*/  IMAD R22, R2, 0x600, R21 ;  /* 0x0000060002167824 */ /* 0x000fe200078e0215 */
[----:B------:R-:W-:-:S02]  /*0fb0*/  ISETP.GE.AND P0, PT, R54, 0x100, PT ;  /* 0x000001003600780c */ /* 0x000fc40003f06270 */
[C---:B-----5:R-:W-:Y:S02]  /*0fc0*/  LOP3.LUT R3, R19.reuse, 0x4, RZ, 0xfc, !PT ;  /* 0x0000000413037812 */ /* 0x060fe400078efcff */
[C---:B------:R-:W-:Y:S02]  /*0fd0*/  LOP3.LUT R2, R19.reuse, 0x8, RZ, 0xfc, !PT ;  /* 0x0000000813027812 */ /* 0x040fe400078efcff */
[----:B------:R-:W-:Y:S02]  /*0fe0*/  SHF.R.U32.HI R18, RZ, 0x4, R0 ;  /* 0x00000004ff127819 */ /* 0x000fe40000011600 */
[C---:B------:R-:W-:Y:S02]  /*0ff0*/  LOP3.LUT R0, R19.reuse, 0xc, RZ, 0xfc, !PT ;  /* 0x0000000c13007812 */ /* 0x040fe400078efcff */
[----:B------:R-:W-:Y:S02]  /*1000*/  ISETP.LT.AND P3, PT, R19, 0x18, !P0 ;  /* 0x000000181300780c */ /* 0x000fe40004761270 */
[----:B------:R-:W-:-:S02]  /*1010*/  ISETP.LT.AND P2, PT, R3, 0x18, !P0 ;  /* 0x000000180300780c */ /* 0x000fc40004741270 */
[----:B------:R-:W-:Y:S02]  /*1020*/  ISETP.LT.AND P1, PT, R2, 0x18, !P0 ;  /* 0x000000180200780c */ /* 0x000fe40004721270 */
[-C--:B------:R-:W-:Y:S02]  /*1030*/  LEA R19, R19, R22.reuse, 0x6 ;  /* 0x0000001613137211 */ /* 0x080fe400078e30ff */
[----:B------:R-:W-:Y:S01]  /*1040*/  ISETP.LT.AND P0, PT, R0, 0x18, !P0 ;  /* 0x000000180000780c */ /* 0x000fe20004701270 */
[----:B------:R-:W-:Y:S01]  /*1050*/  IMAD R21, R3, 0x40, R22 ;  /* 0x0000004003157824 */ /* 0x000fe200078e0216 */
[----:B------:R-:W-:Y:S02]  /*1060*/  LOP3.LUT R18, R18, 0xf0, RZ, 0xc0, !PT ;  /* 0x000000f012127812 */ /* 0x000fe400078ec0ff */
[----:B------:R-:W-:Y:S01]  /*1070*/  LEA R23, R2, R22, 0x6 ;  /* 0x0000001602177211 */ /* 0x000fe200078e30ff */
[----:B0-----:R-:W-:Y:S01]  /*1080*/  IMAD.WIDE R2, R19, 0x4, R16 ;  /* 0x0000000413027825 */ /* 0x001fe200078e0210 */
[----:B------:R-:W-:-:S03]  /*1090*/  IADD3 R24, R18, UR4, RZ ;  /* 0x0000000412187c10 */ /* 0x000fc6000fffe0ff */
[--C-:B------:R-:W-:Y:S01]  /*10a0*/  IMAD.WIDE R18, R21, 0x4, R16.reuse ;  /* 0x0000000415127825 */ /* 0x100fe200078e0210 */
[----:B-1----:R0:W-:Y:S03]  /*10b0*/  @P3 STG.E.128 desc[UR6][R2.64], R12 ;  /* 0x0000000c02003986 */ /* 0x0021e6000c101d06 */
[----:B------:R-:W-:Y:S01]  /*10c0*/  IMAD.WIDE R20, R23, 0x4, R16 ;  /* 0x0000000417147825 */ /* 0x000fe200078e0210 */
[----:B--2---:R0:W-:Y:S01]  /*10d0*/  @P2 STG.E.128 desc[UR6][R18.64], R8 ;  /* 0x0000000812002986 */ /* 0x0041e2000c101d06 */
[----:B------:R-:W-:-:S03]  /*10e0*/  LEA R24, R53, R24, 0x2 ;  /* 0x0000001835187211 */ /* 0x000fc600078e10ff */
[----:B---3--:R0:W-:Y:S02]  /*10f0*/  @P1 STG.E.128 desc[UR6][R20.64], R4 ;  /* 0x0000000414001986 */ /* 0x0081e4000c101d06 */
[----:B0-----:R-:W-:Y:S05]  /*1100*/  @!P0 EXIT ;  /* 0x000000000000894d */ /* 0x001fea0003800000 */
[----:B------:R-:W1:Y:S01]  /*1110*/  LDS.128 R24, [R24+0x3000] ;  /* 0x0030000018187984 */ /* 0x000e620000000c00 */
[----:B0-----:R-:W-:-:S05]  /*1120*/  LEA R3, R0, R22, 0x6 ;  /* 0x0000001600037211 */ /* 0x001fca00078e30ff */
[----:B------:R-:W-:-:S05]  /*1130*/  IMAD.WIDE R16, R3, 0x4, R16 ;  /* 0x0000000403107825 */ /* 0x000fca00078e0210 */
[----:B-1----:R-:W-:Y:S01]  /*1140*/  STG.E.128 desc[UR6][R16.64], R24 ;  /* 0x0000001810007986 */ /* 0x002fe2000c101d06 */
[----:B------:R-:W-:Y:S05]  /*1150*/  EXIT ;  /* 0x000000000000794d */ /* 0x000fea0003800000 */
.L_x_0:
[----:B------:R-:W-:-:S00]  /*1160*/  BRA `(.L_x_0) ;  /* 0xfffffffc00fc7947 */ /* 0x000fc0000383ffff */
[----:B------:R-:W-:-:S00]  /*1170*/  NOP ;  /* 0x0000000000007918 */ /* 0x000fc00000000000 */
        /* <DEDUP_REMOVED lines=8> */
.L_x_1:


//--------------------- .nv.global.init           --------------------------
	.section	.nv.global.init,"aw",@progbits
.nv.global.init:
	.type		_$_str,@object
	.size		_$_str,(_$_str_$_2 - _$_str)
_$_str:
        /*0000*/ 	.byte	0x5f, 0x5f, 0x43, 0x55, 0x44, 0x41, 0x5f, 0x46, 0x54, 0x5a, 0x00
	.type		_$_str_$_2,@object
	.size		_$_str_$_2,(.L_1 - _$_str_$_2)
_$_str_$_2:
        /*000b*/ 	.byte	0x5f, 0x5f, 0x43, 0x55, 0x44, 0x41, 0x5f, 0x50, 0x52, 0x45, 0x43, 0x5f, 0x53, 0x51, 0x52, 0x54
        /*001b*/ 	.byte	0x00
.L_1:


//--------------------- .nv.shared.triton_poi_fused__native_batch_norm_legit_no_training_add_23 --------------------------
	.section	.nv.shared.triton_poi_fused__native_batch_norm_legit_no_training_add_23,"aw",@nobits
	.sectionflags	@""
	.align	16
	.zero		1024


//--------------------- .nv.constant0.triton_poi_fused__native_batch_norm_legit_no_training_add_23 --------------------------
	.section	.nv.constant0.triton_poi_fused__native_batch_norm_legit_no_training_add_23,"a",@progbits
	.sectionflags	@""
	.align	4
.nv.constant0.triton_poi_fused__native_batch_norm_legit_no_training_add_23:
	.zero		592
